//
// Generated by NVIDIA NVVM Compiler
//
// Compiler Build ID: CL-36424714
// Cuda compilation tools, release 13.0, V13.0.88
// Based on NVVM 20.0.0
//

.version 9.0
.target sm_100
.address_size 64

	// .globl	_Z9leakyreluPKffPfm

.visible .entry _Z9leakyreluPKffPfm(
	.param .u64 .ptr .align 1 _Z9leakyreluPKffPfm_param_0,
	.param .f32 _Z9leakyreluPKffPfm_param_1,
	.param .u64 .ptr .align 1 _Z9leakyreluPKffPfm_param_2,
	.param .u64 _Z9leakyreluPKffPfm_param_3
)
{
	.reg .pred 	%p<10>;
	.reg .b32 	%r<10>;
	.reg .b32 	%f<65>;
	.reg .b64 	%rd<60>;

	ld.param.u64 	%rd28, [_Z9leakyreluPKffPfm_param_0];
	ld.param.f32 	%f1, [_Z9leakyreluPKffPfm_param_1];
	ld.param.u64 	%rd29, [_Z9leakyreluPKffPfm_param_2];
	ld.param.u64 	%rd27, [_Z9leakyreluPKffPfm_param_3];
	cvta.to.global.u64 	%rd1, %rd29;
	cvta.to.global.u64 	%rd2, %rd28;
	shr.u64 	%rd3, %rd27, 2;
	mov.u32 	%r1, %ntid.x;
	mov.u32 	%r2, %ctaid.x;
	mov.u32 	%r3, %tid.x;
	mad.lo.s32 	%r4, %r1, %r2, %r3;
	cvt.u64.u32 	%rd4, %r4;
	mov.u32 	%r5, %nctaid.x;
	mul.lo.s32 	%r6, %r1, %r5;
	cvt.u64.u32 	%rd5, %r6;
	setp.le.u64 	%p1, %rd3, %rd4;
	@%p1 bra 	$L__BB0_10;
	add.s64 	%rd30, %rd5, %rd4;
	max.u64 	%rd31, %rd3, %rd30;
	setp.lt.u64 	%p2, %rd30, %rd3;
	selp.u64 	%rd6, 1, 0, %p2;
	add.s64 	%rd32, %rd30, %rd6;
	sub.s64 	%rd7, %rd31, %rd32;
	and.b64  	%rd33, %rd7, -4294967296;
	setp.ne.s64 	%p3, %rd33, 0;
	@%p3 bra 	$L__BB0_3;
	cvt.u32.u64 	%r7, %rd5;
	cvt.u32.u64 	%r8, %rd7;
	div.u32 	%r9, %r8, %r7;
	cvt.u64.u32 	%rd53, %r9;
	bra.uni 	$L__BB0_4;
$L__BB0_3:
	div.u64 	%rd53, %rd7, %rd5;
$L__BB0_4:
	add.s64 	%rd11, %rd53, %rd6;
	and.b64  	%rd34, %rd11, 3;
	setp.eq.s64 	%p4, %rd34, 3;
	mov.u64 	%rd57, %rd4;
	@%p4 bra 	$L__BB0_7;
	shl.b64 	%rd55, %rd4, 4;
	shl.b64 	%rd13, %rd5, 4;
	add.s64 	%rd35, %rd11, 1;
	and.b64  	%rd54, %rd35, 3;
	mov.u64 	%rd57, %rd4;
$L__BB0_6:
	.pragma "nounroll";
	add.s64 	%rd36, %rd2, %rd55;
	ld.global.nc.v4.f32 	{%f2, %f3, %f4, %f5}, [%rd36];
	mul.f32 	%f6, %f1, %f2;
	max.f32 	%f7, %f6, %f2;
	mul.f32 	%f8, %f1, %f3;
	max.f32 	%f9, %f8, %f3;
	mul.f32 	%f10, %f1, %f4;
	max.f32 	%f11, %f10, %f4;
	mul.f32 	%f12, %f1, %f5;
	max.f32 	%f13, %f12, %f5;
	add.s64 	%rd37, %rd1, %rd55;
	st.global.v4.f32 	[%rd37], {%f7, %f9, %f11, %f13};
	add.s64 	%rd57, %rd57, %rd5;
	add.s64 	%rd55, %rd55, %rd13;
	add.s64 	%rd54, %rd54, -1;
	setp.ne.s64 	%p5, %rd54, 0;
	@%p5 bra 	$L__BB0_6;
$L__BB0_7:
	setp.lt.u64 	%p6, %rd11, 3;
	@%p6 bra 	$L__BB0_10;
	shl.b64 	%rd41, %rd5, 4;
	shl.b64 	%rd48, %rd5, 2;
$L__BB0_9:
	shl.b64 	%rd38, %rd57, 4;
	add.s64 	%rd39, %rd2, %rd38;
	ld.global.nc.v4.f32 	{%f14, %f15, %f16, %f17}, [%rd39];
	mul.f32 	%f18, %f1, %f14;
	max.f32 	%f19, %f18, %f14;
	mul.f32 	%f20, %f1, %f15;
	max.f32 	%f21, %f20, %f15;
	mul.f32 	%f22, %f1, %f16;
	max.f32 	%f23, %f22, %f16;
	mul.f32 	%f24, %f1, %f17;
	max.f32 	%f25, %f24, %f17;
	add.s64 	%rd40, %rd1, %rd38;
	st.global.v4.f32 	[%rd40], {%f19, %f21, %f23, %f25};
	add.s64 	%rd42, %rd39, %rd41;
	ld.global.nc.v4.f32 	{%f26, %f27, %f28, %f29}, [%rd42];
	mul.f32 	%f30, %f1, %f26;
	max.f32 	%f31, %f30, %f26;
	mul.f32 	%f32, %f1, %f27;
	max.f32 	%f33, %f32, %f27;
	mul.f32 	%f34, %f1, %f28;
	max.f32 	%f35, %f34, %f28;
	mul.f32 	%f36, %f1, %f29;
	max.f32 	%f37, %f36, %f29;
	add.s64 	%rd43, %rd40, %rd41;
	st.global.v4.f32 	[%rd43], {%f31, %f33, %f35, %f37};
	add.s64 	%rd44, %rd42, %rd41;
	ld.global.nc.v4.f32 	{%f38, %f39, %f40, %f41}, [%rd44];
	mul.f32 	%f42, %f1, %f38;
	max.f32 	%f43, %f42, %f38;
	mul.f32 	%f44, %f1, %f39;
	max.f32 	%f45, %f44, %f39;
	mul.f32 	%f46, %f1, %f40;
	max.f32 	%f47, %f46, %f40;
	mul.f32 	%f48, %f1, %f41;
	max.f32 	%f49, %f48, %f41;
	add.s64 	%rd45, %rd43, %rd41;
	st.global.v4.f32 	[%rd45], {%f43, %f45, %f47, %f49};
	add.s64 	%rd46, %rd44, %rd41;
	ld.global.nc.v4.f32 	{%f50, %f51, %f52, %f53}, [%rd46];
	mul.f32 	%f54, %f1, %f50;
	max.f32 	%f55, %f54, %f50;
	mul.f32 	%f56, %f1, %f51;
	max.f32 	%f57, %f56, %f51;
	mul.f32 	%f58, %f1, %f52;
	max.f32 	%f59, %f58, %f52;
	mul.f32 	%f60, %f1, %f53;
	max.f32 	%f61, %f60, %f53;
	add.s64 	%rd47, %rd45, %rd41;
	st.global.v4.f32 	[%rd47], {%f55, %f57, %f59, %f61};
	add.s64 	%rd57, %rd48, %rd57;
	setp.lt.u64 	%p7, %rd57, %rd3;
	@%p7 bra 	$L__BB0_9;
$L__BB0_10:
	and.b64  	%rd49, %rd27, -4;
	add.s64 	%rd59, %rd49, %rd4;
	setp.ge.u64 	%p8, %rd59, %rd27;
	@%p8 bra 	$L__BB0_12;
$L__BB0_11:
	shl.b64 	%rd50, %rd59, 2;
	add.s64 	%rd51, %rd2, %rd50;
	ld.global.nc.f32 	%f62, [%rd51];
	mul.f32 	%f63, %f1, %f62;
	max.f32 	%f64, %f63, %f62;
	add.s64 	%rd52, %rd1, %rd50;
	st.global.f32 	[%rd52], %f64;
	add.s64 	%rd59, %rd59, %rd5;
	setp.lt.u64 	%p9, %rd59, %rd27;
	@%p9 bra 	$L__BB0_11;
$L__BB0_12:
	ret;

}


// ===== COMPILED SASS (sm_100) =====

	.target	sm_100

	.elftype	@"ET_EXEC"


//--------------------- .note.nv.tkinfo           --------------------------
	.section	.note.nv.tkinfo,"",@"SHT_NOTE"
	.sectionflags	@"SHF_NOTE_NV_TKINFO"
	.tkinfo
        /*0018*/ 	.word	0x00000002
        /*0030*/ 	.string	""
        /*0030*/ 	.string	"ptxas"
        /*0030*/ 	.string	"Cuda compilation tools, release 13.0, V13.0.88"
        /*0030*/ 	.string	"Build cuda_13.0.r13.0/compiler.36424714_0"
        /*0030*/ 	.string	"-arch sm_100 -m 64 "



//--------------------- .note.nv.cuinfo           --------------------------
	.section	.note.nv.cuinfo,"",@"SHT_NOTE"
	.sectionflags	@"SHF_NOTE_NV_CUINFO"
        /*0018*/ 	.short	0x0002
        /*001a*/ 	.short	0x0064
        /*001c*/ 	.short	0x0082
	.zero		2


//--------------------- .nv.info                  --------------------------
	.section	.nv.info,"",@"SHT_CUDA_INFO"
	.align	4


	//----- nvinfo : EIATTR_REGCOUNT
	.align		4
        /*0000*/ 	.byte	0x04, 0x2f
        /*0002*/ 	.short	(.L_1 - .L_0)
	.align		4
.L_0:
        /*0004*/ 	.word	index@(_Z9leakyreluPKffPfm)
        /*0008*/ 	.word	0x00000020


	//----- nvinfo : EIATTR_FRAME_SIZE
	.align		4
.L_1:
        /*000c*/ 	.byte	0x04, 0x11
        /*000e*/ 	.short	(.L_3 - .L_2)
	.align		4
.L_2:
        /*0010*/ 	.word	index@($__internal_0_$__cuda_sm20_div_u64)
        /*0014*/ 	.word	0x00000000


	//----- nvinfo : EIATTR_FRAME_SIZE
	.align		4
.L_3:
        /*0018*/ 	.byte	0x04, 0x11
        /*001a*/ 	.short	(.L_5 - .L_4)
	.align		4
.L_4:
        /*001c*/ 	.word	index@(_Z9leakyreluPKffPfm)
        /*0020*/ 	.word	0x00000000


	//----- nvinfo : EIATTR_MIN_STACK_SIZE
	.align		4
.L_5:
        /*0024*/ 	.byte	0x04, 0x12
        /*0026*/ 	.short	(.L_7 - .L_6)
	.align		4
.L_6:
        /*0028*/ 	.word	index@(_Z9leakyreluPKffPfm)
        /*002c*/ 	.word	0x00000000
.L_7:


//--------------------- .nv.compat                --------------------------
	.section	.nv.compat,"",@"SHT_CUDA_COMPAT_INFO"
	.align	4
        /*0000*/ 	.byte	0x02, 0x09, 0x00, 0x00, 0x02, 0x02, 0x01, 0x00, 0x02, 0x05, 0x05, 0x00, 0x03, 0x07, 0x01, 0x01
        /*0010*/ 	.byte	0x02, 0x03, 0x00, 0x00, 0x02, 0x06, 0x01, 0x00, 0x04, 0x0b, 0x08, 0x00, 0x09, 0x00, 0x00, 0x00
        /*0020*/ 	.byte	0x00, 0x00, 0x00, 0x00


//--------------------- .nv.info._Z9leakyreluPKffPfm --------------------------
	.section	.nv.info._Z9leakyreluPKffPfm,"",@"SHT_CUDA_INFO"
	.sectionflags	@""
	.align	4


	//----- nvinfo : EIATTR_CUDA_API_VERSION
	.align		4
        /*0000*/ 	.byte	0x04, 0x37
        /*0002*/ 	.short	(.L_9 - .L_8)
.L_8:
        /*0004*/ 	.word	0x00000082


	//----- nvinfo : EIATTR_KPARAM_INFO
	.align		4
.L_9:
        /*0008*/ 	.byte	0x04, 0x17
        /*000a*/ 	.short	(.L_11 - .L_10)
.L_10:
        /*000c*/ 	.word	0x00000000
        /*0010*/ 	.short	0x0003
        /*0012*/ 	.short	0x0018
        /*0014*/ 	.byte	0x00, 0xf0, 0x21, 0x00


	//----- nvinfo : EIATTR_KPARAM_INFO
	.align		4
.L_11:
        /*0018*/ 	.byte	0x04, 0x17
        /*001a*/ 	.short	(.L_13 - .L_12)
.L_12:
        /*001c*/ 	.word	0x00000000
        /*0020*/ 	.short	0x0002
        /*0022*/ 	.short	0x0010
        /*0024*/ 	.byte	0x00, 0xf5, 0x21, 0x00


	//----- nvinfo : EIATTR_KPARAM_INFO
	.align		4
.L_13:
        /*0028*/ 	.byte	0x04, 0x17
        /*002a*/ 	.short	(.L_15 - .L_14)
.L_14:
        /*002c*/ 	.word	0x00000000
        /*0030*/ 	.short	0x0001
        /*0032*/ 	.short	0x0008
        /*0034*/ 	.byte	0x00, 0xf0, 0x11, 0x00


	//----- nvinfo : EIATTR_KPARAM_INFO
	.align		4
.L_15:
        /*0038*/ 	.byte	0x04, 0x17
        /*003a*/ 	.short	(.L_17 - .L_16)
.L_16:
        /*003c*/ 	.word	0x00000000
        /*0040*/ 	.short	0x0000
        /*0042*/ 	.short	0x0000
        /*0044*/ 	.byte	0x00, 0xf5, 0x21, 0x00


	//----- nvinfo : EIATTR_SPARSE_MMA_MASK
	.align		4
.L_17:
        /*0048*/ 	.byte	0x03, 0x50
        /*004a*/ 	.short	0x0000


	//----- nvinfo : EIATTR_MAXREG_COUNT
	.align		4
        /*004c*/ 	.byte	0x03, 0x1b
        /*004e*/ 	.short	0x00ff


	//----- nvinfo : EIATTR_MERCURY_ISA_VERSION
	.align		4
        /*0050*/ 	.byte	0x03, 0x5f
        /*0052*/ 	.short	0x0101


	//----- nvinfo : EIATTR_VRC_CTA_INIT_COUNT
	.align		4
        /*0054*/ 	.byte	0x02, 0x4a
	.zero		1
	.zero		1


	//----- nvinfo : EIATTR_EXIT_INSTR_OFFSETS
	.align		4
        /*0058*/ 	.byte	0x04, 0x1c
        /*005a*/ 	.short	(.L_19 - .L_18)


	//   ....[0]....
.L_18:
        /*005c*/ 	.word	0x00000b10


	//   ....[1]....
        /*0060*/ 	.word	0x00000c10


	//----- nvinfo : EIATTR_CRS_STACK_SIZE
	.align		4
.L_19:
        /*0064*/ 	.byte	0x04, 0x1e
        /*0066*/ 	.short	(.L_21 - .L_20)
.L_20:
        /*0068*/ 	.word	0x00000000


	//----- nvinfo : EIATTR_CBANK_PARAM_SIZE
	.align		4
.L_21:
        /*006c*/ 	.byte	0x03, 0x19
        /*006e*/ 	.short	0x0020


	//----- nvinfo : EIATTR_PARAM_CBANK
	.align		4
        /*0070*/ 	.byte	0x04, 0x0a
        /*0072*/ 	.short	(.L_23 - .L_22)
	.align		4
.L_22:
        /*0074*/ 	.word	index@(.nv.constant0._Z9leakyreluPKffPfm)
        /*0078*/ 	.short	0x0380
        /*007a*/ 	.short	0x0020


	//----- nvinfo : EIATTR_SW_WAR
	.align		4
.L_23:
        /*007c*/ 	.byte	0x04, 0x36
        /*007e*/ 	.short	(.L_25 - .L_24)
.L_24:
        /*0080*/ 	.word	0x00000008
.L_25:


//--------------------- .nv.callgraph             --------------------------
	.section	.nv.callgraph,"",@"SHT_CUDA_CALLGRAPH"
	.align	4
	.sectionentsize	8
	.align		4
        /*0000*/ 	.word	0x00000000
	.align		4
        /*0004*/ 	.word	0xffffffff
	.align		4
        /*0008*/ 	.word	0x00000000
	.align		4
        /*000c*/ 	.word	0xfffffffe
	.align		4
        /*0010*/ 	.word	0x00000000
	.align		4
        /*0014*/ 	.word	0xfffffffd
	.align		4
        /*0018*/ 	.word	0x00000000
	.align		4
        /*001c*/ 	.word	0xfffffffc


//--------------------- .text._Z9leakyreluPKffPfm --------------------------
	.section	.text._Z9leakyreluPKffPfm,"ax",@progbits
	.align	128
        .global         _Z9leakyreluPKffPfm
        .type           _Z9leakyreluPKffPfm,@function
        .size           _Z9leakyreluPKffPfm,(.L_x_11 - _Z9leakyreluPKffPfm)
        .other          _Z9leakyreluPKffPfm,@"STO_CUDA_ENTRY STV_DEFAULT"
_Z9leakyreluPKffPfm:
.text._Z9leakyreluPKffPfm:
[----:B------:R-:W-:Y:S01]  /*0000*/  LDC R1, c[0x0][0x37c] ;  /* 0x0000df00ff017b82 */ /* 0x000fe20000000800 */
[----:B------:R-:W0:Y:S07]  /*0010*/  S2R R22, SR_CTAID.X ;  /* 0x0000000000167919 */ /* 0x000e2e0000002500 */
[----:B------:R-:W1:Y:S01]  /*0020*/  LDC.64 R4, c[0x0][0x398] ;  /* 0x0000e600ff047b82 */ /* 0x000e620000000a00 */
[----:B------:R-:W2:Y:S01]  /*0030*/  LDCU UR6, c[0x0][0x360] ;  /* 0x00006c00ff0677ac */ /* 0x000ea20008000800 */
[----:B------:R-:W-:Y:S01]  /*0040*/  BSSY.RECONVERGENT B0, `(.L_x_0) ;  /* 0x00000a3000007945 */ /* 0x000fe20003800200 */
[----:B------:R-:W0:Y:S01]  /*0050*/  S2R R3, SR_TID.X ;  /* 0x0000000000037919 */ /* 0x000e220000002100 */
[----:B------:R-:W3:Y:S04]  /*0060*/  LDCU.64 UR4, c[0x0][0x358] ;  /* 0x00006b00ff0477ac */ /* 0x000ee80008000a00 */
[----:B------:R-:W2:Y:S01]  /*0070*/  LDC R21, c[0x0][0x370] ;  /* 0x0000dc00ff157b82 */ /* 0x000ea20000000800 */
[----:B------:R-:W4:Y:S01]  /*0080*/  LDCU UR7, c[0x0][0x388] ;  /* 0x00007100ff0777ac */ /* 0x000f220008000800 */
[----:B------:R-:W0:Y:S01]  /*0090*/  LDCU UR14, c[0x0][0x388] ;  /* 0x00007100ff0e77ac */ /* 0x000e220008000800 */
[----:B------:R-:W0:Y:S01]  /*00a0*/  LDCU.64 UR8, c[0x0][0x380] ;  /* 0x00007000ff0877ac */ /* 0x000e220008000a00 */
[----:B------:R-:W0:Y:S01]  /*00b0*/  LDCU.64 UR12, c[0x0][0x380] ;  /* 0x00007000ff0c77ac */ /* 0x000e220008000a00 */
[--C-:B-1----:R-:W-:Y:S01]  /*00c0*/  SHF.R.U64 R0, R4, 0x2, R5.reuse ;  /* 0x0000000204007819 */ /* 0x102fe20000001205 */
[----:B------:R-:W1:Y:S01]  /*00d0*/  LDCU.64 UR10, c[0x0][0x390] ;  /* 0x00007200ff0a77ac */ /* 0x000e620008000a00 */
[----:B------:R-:W-:Y:S01]  /*00e0*/  SHF.R.U32.HI R2, RZ, 0x2, R5 ;  /* 0x00000002ff027819 */ /* 0x000fe20000011605 */
[----:B------:R-:W1:Y:S01]  /*00f0*/  LDCU.64 UR16, c[0x0][0x390] ;  /* 0x00007200ff1077ac */ /* 0x000e620008000a00 */
[----:B--2---:R-:W-:-:S02]  /*0100*/  IMAD R21, R21, UR6, RZ ;  /* 0x0000000615157c24 */ /* 0x004fc4000f8e02ff */
[----:B0-----:R-:W-:-:S05]  /*0110*/  IMAD R22, R22, UR6, R3 ;  /* 0x0000000616167c24 */ /* 0x001fca000f8e0203 */
[----:B------:R-:W-:-:S04]  /*0120*/  ISETP.GT.U32.AND P0, PT, R0, R22, PT ;  /* 0x000000160000720c */ /* 0x000fc80003f04070 */
[----:B------:R-:W-:-:S13]  /*0130*/  ISETP.GT.U32.AND.EX P0, PT, R2, RZ, PT, P0 ;  /* 0x000000ff0200720c */ /* 0x000fda0003f04100 */
[----:B-1-34-:R-:W-:Y:S05]  /*0140*/  @!P0 BRA `(.L_x_1) ;  /* 0x0000000800488947 */ /* 0x01afea0003800000 */
[----:B------:R-:W-:Y:S01]  /*0150*/  IADD3 R7, P1, PT, R22, R21, RZ ;  /* 0x0000001516077210 */ /* 0x000fe20007f3e0ff */
[----:B------:R-:W-:Y:S03]  /*0160*/  BSSY.RECONVERGENT B1, `(.L_x_2) ;  /* 0x0000024000017945 */ /* 0x000fe60003800200 */
[----:B------:R-:W-:Y:S01]  /*0170*/  ISETP.GE.U32.AND P0, PT, R7, R0, PT ;  /* 0x000000000700720c */ /* 0x000fe20003f06070 */
[----:B------:R-:W-:Y:S01]  /*0180*/  IMAD.X R9, RZ, RZ, RZ, P1 ;  /* 0x000000ffff097224 */ /* 0x000fe200008e06ff */
[----:B------:R-:W-:-:S04]  /*0190*/  ISETP.GT.U32.AND P1, PT, R0, R7, PT ;  /* 0x000000070000720c */ /* 0x000fc80003f24070 */
[----:B------:R-:W-:Y:S02]  /*01a0*/  ISETP.GE.U32.AND.EX P0, PT, R9, R2, PT, P0 ;  /* 0x000000020900720c */ /* 0x000fe40003f06100 */
[----:B------:R-:W-:Y:S02]  /*01b0*/  ISETP.GT.U32.AND.EX P1, PT, R2, R9, PT, P1 ;  /* 0x000000090200720c */ /* 0x000fe40003f24110 */
[----:B------:R-:W-:Y:S02]  /*01c0*/  SEL R3, RZ, 0x1, P0 ;  /* 0x00000001ff037807 */ /* 0x000fe40000000000 */
[----:B------:R-:W-:Y:S02]  /*01d0*/  SEL R4, R0, R7, P1 ;  /* 0x0000000700047207 */ /* 0x000fe40000800000 */
[----:B------:R-:W-:Y:S02]  /*01e0*/  SEL R5, R2, R9, P1 ;  /* 0x0000000902057207 */ /* 0x000fe40000800000 */
[----:B------:R-:W-:-:S04]  /*01f0*/  IADD3 R4, P0, P1, R4, -R7, -R3 ;  /* 0x8000000704047210 */ /* 0x000fc8000791e803 */
[----:B------:R-:W-:-:S04]  /*0200*/  IADD3.X R5, PT, PT, R5, -0x1, ~R9, P0, P1 ;  /* 0xffffffff05057810 */ /* 0x000fc800007e2c09 */
[----:B------:R-:W-:-:S13]  /*0210*/  ISETP.NE.U32.AND P0, PT, R5, RZ, PT ;  /* 0x000000ff0500720c */ /* 0x000fda0003f05070 */
[----:B------:R-:W-:Y:S05]  /*0220*/  @P0 BRA `(.L_x_3) ;  /* 0x0000000000540947 */ /* 0x000fea0003800000 */
[----:B------:R-:W0:Y:S01]  /*0230*/  I2F.U32.RP R5, R21 ;  /* 0x0000001500057306 */ /* 0x000e220000209000 */
[----:B------:R-:W-:Y:S01]  /*0240*/  IMAD.MOV R9, RZ, RZ, -R21 ;  /* 0x000000ffff097224 */ /* 0x000fe200078e0a15 */
[----:B------:R-:W-:-:S06]  /*0250*/  ISETP.NE.U32.AND P2, PT, R21, RZ, PT ;  /* 0x000000ff1500720c */ /* 0x000fcc0003f45070 */
[----:B0-----:R-:W0:Y:S02]  /*0260*/  MUFU.RCP R5, R5 ;  /* 0x0000000500057308 */ /* 0x001e240000001000 */
[----:B0-----:R-:W-:Y:S02]  /*0270*/  VIADD R6, R5, 0xffffffe ;  /* 0x0ffffffe05067836 */ /* 0x001fe40000000000 */
[----:B------:R-:W-:-:S04]  /*0280*/  IMAD.MOV.U32 R5, RZ, RZ, RZ ;  /* 0x000000ffff057224 */ /* 0x000fc800078e00ff */
[----:B------:R0:W1:Y:S02]  /*0290*/  F2I.FTZ.U32.TRUNC.NTZ R7, R6 ;  /* 0x0000000600077305 */ /* 0x000064000021f000 */
[----:B0-----:R-:W-:Y:S02]  /*02a0*/  IMAD.MOV.U32 R6, RZ, RZ, RZ ;  /* 0x000000ffff067224 */ /* 0x001fe400078e00ff */
[----:B-1----:R-:W-:-:S04]  /*02b0*/  IMAD R9, R9, R7, RZ ;  /* 0x0000000709097224 */ /* 0x002fc800078e02ff */
[----:B------:R-:W-:-:S06]  /*02c0*/  IMAD.HI.U32 R7, R7, R9, R6 ;  /* 0x0000000907077227 */ /* 0x000fcc00078e0006 */
[----:B------:R-:W-:-:S04]  /*02d0*/  IMAD.HI.U32 R7, R7, R4, RZ ;  /* 0x0000000407077227 */ /* 0x000fc800078e00ff */
[----:B------:R-:W-:-:S04]  /*02e0*/  IMAD.MOV R8, RZ, RZ, -R7 ;  /* 0x000000ffff087224 */ /* 0x000fc800078e0a07 */
[----:B------:R-:W-:-:S05]  /*02f0*/  IMAD R4, R21, R8, R4 ;  /* 0x0000000815047224 */ /* 0x000fca00078e0204 */
[----:B------:R-:W-:-:S13]  /*0300*/  ISETP.GE.U32.AND P0, PT, R4, R21, PT ;  /* 0x000000150400720c */ /* 0x000fda0003f06070 */
[----:B------:R-:W-:Y:S02]  /*0310*/  @P0 IMAD.IADD R4, R4, 0x1, -R21 ;  /* 0x0000000104040824 */ /* 0x000fe400078e0a15 */
[----:B------:R-:W-:-:S03]  /*0320*/  @P0 VIADD R7, R7, 0x1 ;  /* 0x0000000107070836 */ /* 0x000fc60000000000 */
[----:B------:R-:W-:-:S13]  /*0330*/  ISETP.GE.U32.AND P1, PT, R4, R21, PT ;  /* 0x000000150400720c */ /* 0x000fda0003f26070 */
[----:B------:R-:W-:Y:S01]  /*0340*/  @P1 VIADD R7, R7, 0x1 ;  /* 0x0000000107071836 */ /* 0x000fe20000000000 */
[----:B------:R-:W-:-:S05]  /*0350*/  @!P2 LOP3.LUT R7, RZ, R21, RZ, 0x33, !PT ;  /* 0x00000015ff07a212 */ /* 0x000fca00078e33ff */
[----:B------:R-:W-:Y:S01]  /*0360*/  IMAD.MOV.U32 R4, RZ, RZ, R7 ;  /* 0x000000ffff047224 */ /* 0x000fe200078e0007 */
[----:B------:R-:W-:Y:S06]  /*0370*/  BRA `(.L_x_4) ;  /* 0x0000000000087947 */ /* 0x000fec0003800000 */
.L_x_3:
[----:B------:R-:W-:-:S07]  /*0380*/  MOV R6, 0x3a0 ;  /* 0x000003a000067802 */ /* 0x000fce0000000f00 */
[----:B------:R-:W-:Y:S05]  /*0390*/  CALL.REL.NOINC `($__internal_0_$__cuda_sm20_div_u64) ;  /* 0x0000000800207944 */ /* 0x000fea0003c00000 */
.L_x_4:
[----:B------:R-:W-:Y:S05]  /*03a0*/  BSYNC.RECONVERGENT B1 ;  /* 0x0000000000017941 */ /* 0x000fea0003800200 */
.L_x_2:
[----:B------:R-:W-:Y:S01]  /*03b0*/  IADD3 R15, P0, PT, R4, R3, RZ ;  /* 0x00000003040f7210 */ /* 0x000fe20007f1e0ff */
[----:B------:R-:W-:Y:S01]  /*03c0*/  BSSY.RECONVERGENT B1, `(.L_x_5) ;  /* 0x0000028000017945 */ /* 0x000fe20003800200 */
[----:B------:R-:W-:Y:S02]  /*03d0*/  IMAD.MOV.U32 R20, RZ, RZ, R22 ;  /* 0x000000ffff147224 */ /* 0x000fe400078e0016 */
[C---:B------:R-:W-:Y:S01]  /*03e0*/  LOP3.LUT R3, R15.reuse, 0x3, RZ, 0xc0, !PT ;  /* 0x000000030f037812 */ /* 0x040fe200078ec0ff */
[----:B------:R-:W-:Y:S01]  /*03f0*/  IMAD.X R4, RZ, RZ, R5, P0 ;  /* 0x000000ffff047224 */ /* 0x000fe200000e0605 */
[----:B------:R-:W-:Y:S02]  /*0400*/  ISETP.GE.U32.AND P0, PT, R15, 0x3, PT ;  /* 0x000000030f00780c */ /* 0x000fe40003f06070 */
[----:B------:R-:W-:Y:S01]  /*0410*/  ISETP.NE.U32.AND P1, PT, R3, 0x3, PT ;  /* 0x000000030300780c */ /* 0x000fe20003f25070 */
[----:B------:R-:W-:Y:S01]  /*0420*/  IMAD.MOV.U32 R3, RZ, RZ, RZ ;  /* 0x000000ffff037224 */ /* 0x000fe200078e00ff */
[----:B------:R-:W-:-:S02]  /*0430*/  ISETP.GE.U32.AND.EX P0, PT, R4, RZ, PT, P0 ;  /* 0x000000ff0400720c */ /* 0x000fc40003f06100 */
[----:B------:R-:W-:-:S13]  /*0440*/  ISETP.NE.AND.EX P1, PT, RZ, RZ, PT, P1 ;  /* 0x000000ffff00720c */ /* 0x000fda0003f25310 */
[----:B------:R-:W-:Y:S05]  /*0450*/  @!P1 BRA `(.L_x_6) ;  /* 0x0000000000789947 */ /* 0x000fea0003800000 */
[----:B------:R-:W-:Y:S01]  /*0460*/  VIADD R15, R15, 0x1 ;  /* 0x000000010f0f7836 */ /* 0x000fe20000000000 */
[--C-:B------:R-:W-:Y:S01]  /*0470*/  SHF.R.U32.HI R24, RZ, 0x1c, R22.reuse ;  /* 0x0000001cff187819 */ /* 0x100fe20000011616 */
[----:B------:R-:W-:Y:S02]  /*0480*/  IMAD.SHL.U32 R18, R22, 0x10, RZ ;  /* 0x0000001016127824 */ /* 0x000fe400078e00ff */
[----:B------:R-:W-:Y:S01]  /*0490*/  IMAD.MOV.U32 R16, RZ, RZ, RZ ;  /* 0x000000ffff107224 */ /* 0x000fe200078e00ff */
[----:B------:R-:W-:Y:S01]  /*04a0*/  LOP3.LUT R15, R15, 0x3, RZ, 0xc0, !PT ;  /* 0x000000030f0f7812 */ /* 0x000fe200078ec0ff */
[----:B------:R-:W-:Y:S02]  /*04b0*/  IMAD.MOV.U32 R20, RZ, RZ, R22 ;  /* 0x000000ffff147224 */ /* 0x000fe400078e0016 */
[----:B------:R-:W-:-:S07]  /*04c0*/  IMAD.MOV.U32 R3, RZ, RZ, RZ ;  /* 0x000000ffff037224 */ /* 0x000fce00078e00ff */
.L_x_7:
[----:B------:R-:W-:-:S04]  /*04d0*/  IADD3 R10, P1, PT, R18, UR8, RZ ;  /* 0x00000008120a7c10 */ /* 0x000fc8000ff3e0ff */
[----:B------:R-:W-:-:S05]  /*04e0*/  IADD3.X R11, PT, PT, R24, UR9, RZ, P1, !PT ;  /* 0x00000009180b7c10 */ /* 0x000fca0008ffe4ff */
[----:B------:R-:W2:Y:S01]  /*04f0*/  LDG.E.128.CONSTANT R4, desc[UR4][R10.64] ;  /* 0x000000040a047981 */ /* 0x000ea2000c1e9d00 */
[----:B------:R-:W-:Y:S02]  /*0500*/  IADD3 R8, P1, PT, R18, UR10, RZ ;  /* 0x0000000a12087c10 */ /* 0x000fe4000ff3e0ff */
[C---:B------:R-:W-:Y:S02]  /*0510*/  IADD3 R20, P2, PT, R21.reuse, R20, RZ ;  /* 0x0000001415147210 */ /* 0x040fe40007f5e0ff */
[----:B------:R-:W-:-:S03]  /*0520*/  LEA R18, P3, R21, R18, 0x4 ;  /* 0x0000001215127211 */ /* 0x000fc600078620ff */
[----:B------:R-:W-:Y:S02]  /*0530*/  IMAD.X R3, RZ, RZ, R3, P2 ;  /* 0x000000ffff037224 */ /* 0x000fe400010e0603 */
[----:B--2---:R-:W-:Y:S01]  /*0540*/  FMUL R9, R4, UR7 ;  /* 0x0000000704097c20 */ /* 0x004fe20008400000 */
[----:B------:R-:W-:Y:S01]  /*0550*/  FMUL R12, R5, UR7 ;  /* 0x00000007050c7c20 */ /* 0x000fe20008400000 */
[----:B------:R-:W-:Y:S01]  /*0560*/  FMUL R13, R6, UR7 ;  /* 0x00000007060d7c20 */ /* 0x000fe20008400000 */
[----:B------:R-:W-:Y:S02]  /*0570*/  FMUL R14, R7, UR7 ;  /* 0x00000007070e7c20 */ /* 0x000fe40008400000 */
[----:B------:R-:W-:Y:S02]  /*0580*/  FMNMX R4, R4, R9, !PT ;  /* 0x0000000904047209 */ /* 0x000fe40007800000 */
[----:B------:R-:W-:Y:S02]  /*0590*/  FMNMX R5, R5, R12, !PT ;  /* 0x0000000c05057209 */ /* 0x000fe40007800000 */
[----:B------:R-:W-:-:S02]  /*05a0*/  FMNMX R6, R6, R13, !PT ;  /* 0x0000000d06067209 */ /* 0x000fc40007800000 */
[----:B------:R-:W-:Y:S02]  /*05b0*/  IADD3.X R9, PT, PT, R24, UR11, RZ, P1, !PT ;  /* 0x0000000b18097c10 */ /* 0x000fe40008ffe4ff */
[----:B------:R-:W-:Y:S02]  /*05c0*/  FMNMX R7, R7, R14, !PT ;  /* 0x0000000e07077209 */ /* 0x000fe40007800000 */
[----:B------:R-:W-:Y:S02]  /*05d0*/  IADD3 R15, P1, PT, R15, -0x1, RZ ;  /* 0xffffffff0f0f7810 */ /* 0x000fe40007f3e0ff */
[----:B------:R-:W-:Y:S01]  /*05e0*/  LEA.HI.X R24, R21, R24, RZ, 0x4, P3 ;  /* 0x0000001815187211 */ /* 0x000fe200018f24ff */
[----:B------:R0:W-:Y:S01]  /*05f0*/  STG.E.128 desc[UR4][R8.64], R4 ;  /* 0x0000000408007986 */ /* 0x0001e2000c101d04 */
[----:B------:R-:W-:Y:S02]  /*0600*/  IADD3.X R16, PT, PT, R16, -0x1, RZ, P1, !PT ;  /* 0xffffffff10107810 */ /* 0x000fe40000ffe4ff */
[----:B------:R-:W-:-:S04]  /*0610*/  ISETP.NE.U32.AND P1, PT, R15, RZ, PT ;  /* 0x000000ff0f00720c */ /* 0x000fc80003f25070 */
[----:B------:R-:W-:-:S13]  /*0620*/  ISETP.NE.AND.EX P1, PT, R16, RZ, PT, P1 ;  /* 0x000000ff1000720c */ /* 0x000fda0003f25310 */
[----:B0-----:R-:W-:Y:S05]  /*0630*/  @P1 BRA `(.L_x_7) ;  /* 0xfffffffc00a41947 */ /* 0x001fea000383ffff */
.L_x_6:
[----:B------:R-:W-:Y:S05]  /*0640*/  BSYNC.RECONVERGENT B1 ;  /* 0x0000000000017941 */ /* 0x000fea0003800200 */
.L_x_5:
[----:B------:R-:W-:Y:S05]  /*0650*/  @!P0 BRA `(.L_x_1) ;  /* 0x0000000400048947 */ /* 0x000fea0003800000 */
[----:B------:R-:W-:Y:S01]  /*0660*/  IMAD.SHL.U32 R24, R21, 0x10, RZ ;  /* 0x0000001015187824 */ /* 0x000fe200078e00ff */
[----:B------:R-:W-:-:S07]  /*0670*/  SHF.R.U32.HI R23, RZ, 0x1c, R21 ;  /* 0x0000001cff177819 */ /* 0x000fce0000011615 */
.L_x_8:
[C---:B------:R-:W-:Y:S01]  /*0680*/  IMAD.SHL.U32 R26, R20.reuse, 0x10, RZ ;  /* 0x00000010141a7824 */ /* 0x040fe200078e00ff */
[----:B------:R-:W-:-:S04]  /*0690*/  SHF.L.U64.HI R25, R20, 0x4, R3 ;  /* 0x0000000414197819 */ /* 0x000fc80000010203 */
[----:B------:R-:W-:-:S04]  /*06a0*/  IADD3 R8, P0, PT, R26, UR12, RZ ;  /* 0x0000000c1a087c10 */ /* 0x000fc8000ff1e0ff */
[----:B------:R-:W-:-:S05]  /*06b0*/  IADD3.X R9, PT, PT, R25, UR13, RZ, P0, !PT ;  /* 0x0000000d19097c10 */ /* 0x000fca00087fe4ff */
[----:B------:R-:W2:Y:S01]  /*06c0*/  LDG.E.128.CONSTANT R16, desc[UR4][R8.64] ;  /* 0x0000000408107981 */ /* 0x000ea2000c1e9d00 */
[----:B------:R-:W-:-:S05]  /*06d0*/  IADD3 R6, P0, PT, R24, R8, RZ ;  /* 0x0000000818067210 */ /* 0x000fca0007f1e0ff */
[----:B------:R-:W-:Y:S01]  /*06e0*/  IMAD.X R7, R23, 0x1, R9, P0 ;  /* 0x0000000117077824 */ /* 0x000fe200000e0609 */
[----:B------:R-:W-:-:S04]  /*06f0*/  IADD3 R28, P0, PT, R24, R6, RZ ;  /* 0x00000006181c7210 */ /* 0x000fc80007f1e0ff */
[----:B------:R-:W3:Y:S01]  /*0700*/  LDG.E.128.CONSTANT R12, desc[UR4][R6.64] ;  /* 0x00000004060c7981 */ /* 0x000ee2000c1e9d00 */
[----:B------:R-:W-:Y:S01]  /*0710*/  IMAD.X R29, R23, 0x1, R7, P0 ;  /* 0x00000001171d7824 */ /* 0x000fe200000e0607 */
[----:B------:R-:W-:-:S04]  /*0720*/  IADD3 R4, P0, PT, R24, R28, RZ ;  /* 0x0000001c18047210 */ /* 0x000fc80007f1e0ff */
[----:B------:R3:W4:Y:S01]  /*0730*/  LDG.E.128.CONSTANT R8, desc[UR4][R28.64] ;  /* 0x000000041c087981 */ /* 0x000722000c1e9d00 */
[----:B------:R-:W-:-:S06]  /*0740*/  IMAD.X R5, R23, 0x1, R29, P0 ;  /* 0x0000000117057824 */ /* 0x000fcc00000e061d */
[----:B------:R-:W5:Y:S01]  /*0750*/  LDG.E.128.CONSTANT R4, desc[UR4][R4.64] ;  /* 0x0000000404047981 */ /* 0x000f62000c1e9d00 */
[----:B------:R-:W-:Y:S01]  /*0760*/  IADD3 R26, P0, PT, R26, UR16, RZ ;  /* 0x000000101a1a7c10 */ /* 0x000fe2000ff1e0ff */
[----:B--2---:R-:W-:-:S05]  /*0770*/  FMUL R27, R16, UR14 ;  /* 0x0000000e101b7c20 */ /* 0x004fca0008400000 */
[----:B------:R-:W-:Y:S01]  /*0780*/  FMNMX R16, R16, R27, !PT ;  /* 0x0000001b10107209 */ /* 0x000fe20007800000 */
[----:B------:R-:W-:-:S05]  /*0790*/  FMUL R27, R17, UR14 ;  /* 0x0000000e111b7c20 */ /* 0x000fca0008400000 */
[----:B------:R-:W-:Y:S01]  /*07a0*/  FMNMX R17, R17, R27, !PT ;  /* 0x0000001b11117209 */ /* 0x000fe20007800000 */
[----:B------:R-:W-:Y:S01]  /*07b0*/  FMUL R27, R18, UR14 ;  /* 0x0000000e121b7c20 */ /* 0x000fe20008400000 */
[----:B---3--:R-:W-:-:S04]  /*07c0*/  FMUL R29, R14, UR14 ;  /* 0x0000000e0e1d7c20 */ /* 0x008fc80008400000 */
[----:B------:R-:W-:Y:S01]  /*07d0*/  FMNMX R18, R18, R27, !PT ;  /* 0x0000001b12127209 */ /* 0x000fe20007800000 */
[----:B------:R-:W-:Y:S01]  /*07e0*/  FMUL R27, R19, UR14 ;  /* 0x0000000e131b7c20 */ /* 0x000fe20008400000 */
[----:B------:R-:W-:-:S04]  /*07f0*/  FMNMX R14, R14, R29, !PT ;  /* 0x0000001d0e0e7209 */ /* 0x000fc80007800000 */
[----:B------:R-:W-:Y:S02]  /*0800*/  FMNMX R19, R19, R27, !PT ;  /* 0x0000001b13137209 */ /* 0x000fe40007800000 */
[----:B------:R-:W-:Y:S01]  /*0810*/  IADD3.X R27, PT, PT, R25, UR17, RZ, P0, !PT ;  /* 0x00000011191b7c10 */ /* 0x000fe200087fe4ff */
[----:B------:R-:W-:Y:S01]  /*0820*/  FMUL R25, R12, UR14 ;  /* 0x0000000e0c197c20 */ /* 0x000fe20008400000 */
[----:B------:R-:W-:-:S03]  /*0830*/  IADD3 R28, P0, PT, R24, R26, RZ ;  /* 0x0000001a181c7210 */ /* 0x000fc60007f1e0ff */
[----:B------:R0:W-:Y:S01]  /*0840*/  STG.E.128 desc[UR4][R26.64], R16 ;  /* 0x000000101a007986 */ /* 0x0001e2000c101d04 */
[----:B------:R-:W-:Y:S01]  /*0850*/  FMNMX R12, R12, R25, !PT ;  /* 0x000000190c0c7209 */ /* 0x000fe20007800000 */
[----:B------:R-:W-:Y:S01]  /*0860*/  FMUL R25, R13, UR14 ;  /* 0x0000000e0d197c20 */ /* 0x000fe20008400000 */
[----:B------:R-:W-:-:S04]  /*0870*/  IMAD.X R29, R23, 0x1, R27, P0 ;  /* 0x00000001171d7824 */ /* 0x000fc800000e061b */
[----:B------:R-:W-:Y:S01]  /*0880*/  FMNMX R13, R13, R25, !PT ;  /* 0x000000190d0d7209 */ /* 0x000fe20007800000 */
[----:B0-----:R-:W-:Y:S01]  /*0890*/  FMUL R16, R15, UR14 ;  /* 0x0000000e0f107c20 */ /* 0x001fe20008400000 */
[----:B----4-:R-:W-:Y:S01]  /*08a0*/  FMUL R17, R8, UR14 ;  /* 0x0000000e08117c20 */ /* 0x010fe20008400000 */
[----:B------:R-:W-:Y:S01]  /*08b0*/  FMUL R18, R9, UR14 ;  /* 0x0000000e09127c20 */ /* 0x000fe20008400000 */
[----:B------:R-:W-:Y:S01]  /*08c0*/  FMUL R19, R10, UR14 ;  /* 0x0000000e0a137c20 */ /* 0x000fe20008400000 */
[----:B------:R-:W-:Y:S01]  /*08d0*/  FMUL R26, R11, UR14 ;  /* 0x0000000e0b1a7c20 */ /* 0x000fe20008400000 */
[----:B------:R-:W-:Y:S02]  /*08e0*/  FMNMX R15, R15, R16, !PT ;  /* 0x000000100f0f7209 */ /* 0x000fe40007800000 */
[----:B------:R-:W-:Y:S02]  /*08f0*/  IADD3 R16, P0, PT, R24, R28, RZ ;  /* 0x0000001c18107210 */ /* 0x000fe40007f1e0ff */
[----:B------:R-:W-:Y:S01]  /*0900*/  FMNMX R8, R8, R17, !PT ;  /* 0x0000001108087209 */ /* 0x000fe20007800000 */
[----:B------:R0:W-:Y:S01]  /*0910*/  STG.E.128 desc[UR4][R28.64], R12 ;  /* 0x0000000c1c007986 */ /* 0x0001e2000c101d04 */
[----:B------:R-:W-:Y:S01]  /*0920*/  FMNMX R9, R9, R18, !PT ;  /* 0x0000001209097209 */ /* 0x000fe20007800000 */
[----:B------:R-:W-:-:S02]  /*0930*/  IMAD.X R17, R23, 0x1, R29, P0 ;  /* 0x0000000117117824 */ /* 0x000fc400000e061d */
[----:B-----5:R-:W-:Y:S01]  /*0940*/  FMUL R18, R7, UR14 ;  /* 0x0000000e07127c20 */ /* 0x020fe20008400000 */
[----:B------:R-:W-:Y:S02]  /*0950*/  FMNMX R10, R10, R19, !PT ;  /* 0x000000130a0a7209 */ /* 0x000fe40007800000 */
[----:B------:R-:W-:Y:S02]  /*0960*/  FMNMX R11, R11, R26, !PT ;  /* 0x0000001a0b0b7209 */ /* 0x000fe40007800000 */
[----:B------:R-:W-:-:S03]  /*0970*/  FMNMX R7, R7, R18, !PT ;  /* 0x0000001207077209 */ /* 0x000fc60007800000 */
[----:B------:R1:W-:Y:S01]  /*0980*/  STG.E.128 desc[UR4][R16.64], R8 ;  /* 0x0000000810007986 */ /* 0x0003e2000c101d04 */
[----:B0-----:R-:W-:Y:S01]  /*0990*/  FMUL R13, R4, UR14 ;  /* 0x0000000e040d7c20 */ /* 0x001fe20008400000 */
[C---:B------:R-:W-:Y:S01]  /*09a0*/  FMUL R14, R5.reuse, UR14 ;  /* 0x0000000e050e7c20 */ /* 0x040fe20008400000 */
[----:B------:R-:W-:Y:S01]  /*09b0*/  FMUL R15, R6, UR14 ;  /* 0x0000000e060f7c20 */ /* 0x000fe20008400000 */
[----:B------:R-:W-:Y:S02]  /*09c0*/  IADD3 R12, P0, PT, R24, R16, RZ ;  /* 0x00000010180c7210 */ /* 0x000fe40007f1e0ff */
[----:B------:R-:W-:Y:S02]  /*09d0*/  FMNMX R4, R4, R13, !PT ;  /* 0x0000000d04047209 */ /* 0x000fe40007800000 */
[----:B------:R-:W-:Y:S01]  /*09e0*/  FMNMX R5, R5, R14, !PT ;  /* 0x0000000e05057209 */ /* 0x000fe20007800000 */
[----:B------:R-:W-:Y:S01]  /*09f0*/  IMAD.X R13, R23, 0x1, R17, P0 ;  /* 0x00000001170d7824 */ /* 0x000fe200000e0611 */
[----:B------:R-:W-:-:S02]  /*0a00*/  FMNMX R6, R6, R15, !PT ;  /* 0x0000000f06067209 */ /* 0x000fc40007800000 */
[----:B------:R-:W-:-:S03]  /*0a10*/  LEA R20, P0, R21, R20, 0x2 ;  /* 0x0000001415147211 */ /* 0x000fc600078010ff */
[----:B------:R1:W-:Y:S01]  /*0a20*/  STG.E.128 desc[UR4][R12.64], R4 ;  /* 0x000000040c007986 */ /* 0x0003e2000c101d04 */
[----:B------:R-:W-:Y:S02]  /*0a30*/  LEA.HI.X R3, R21, R3, RZ, 0x2, P0 ;  /* 0x0000000315037211 */ /* 0x000fe400000f14ff */
[----:B------:R-:W-:-:S04]  /*0a40*/  ISETP.GE.U32.AND P0, PT, R20, R0, PT ;  /* 0x000000001400720c */ /* 0x000fc80003f06070 */
[----:B------:R-:W-:-:S13]  /*0a50*/  ISETP.GE.U32.AND.EX P0, PT, R3, R2, PT, P0 ;  /* 0x000000020300720c */ /* 0x000fda0003f06100 */
[----:B-1----:R-:W-:Y:S05]  /*0a60*/  @!P0 BRA `(.L_x_8) ;  /* 0xfffffffc00048947 */ /* 0x002fea000383ffff */
.L_x_1:
[----:B------:R-:W-:Y:S05]  /*0a70*/  BSYNC.RECONVERGENT B0 ;  /* 0x0000000000007941 */ /* 0x000fea0003800200 */
.L_x_0:
[----:B------:R-:W0:Y:S01]  /*0a80*/  LDCU.64 UR18, c[0x0][0x398] ;  /* 0x00007300ff1277ac */ /* 0x000e220008000a00 */
[----:B------:R-:W1:Y:S01]  /*0a90*/  LDCU UR15, c[0x0][0x388] ;  /* 0x00007100ff0f77ac */ /* 0x000e620008000800 */
[----:B------:R-:W2:Y:S01]  /*0aa0*/  LDCU.64 UR20, c[0x0][0x380] ;  /* 0x00007000ff1477ac */ /* 0x000ea20008000a00 */
[----:B------:R-:W3:Y:S01]  /*0ab0*/  LDCU.64 UR22, c[0x0][0x390] ;  /* 0x00007200ff1677ac */ /* 0x000ee20008000a00 */
[----:B0-----:R-:W-:-:S06]  /*0ac0*/  ULOP3.LUT UR6, UR18, 0xfffffffc, URZ, 0xc0, !UPT ;  /* 0xfffffffc12067892 */ /* 0x001fcc000f8ec0ff */
[----:B------:R-:W-:-:S04]  /*0ad0*/  IADD3 R0, P1, PT, R22, UR6, RZ ;  /* 0x0000000616007c10 */ /* 0x000fc8000ff3e0ff */
[----:B------:R-:W-:Y:S01]  /*0ae0*/  ISETP.GE.U32.AND P0, PT, R0, UR18, PT ;  /* 0x0000001200007c0c */ /* 0x000fe2000bf06070 */
[----:B------:R-:W-:-:S05]  /*0af0*/  IMAD.X R9, RZ, RZ, UR19, P1 ;  /* 0x00000013ff097e24 */ /* 0x000fca00088e06ff */
[----:B------:R-:W-:-:S13]  /*0b00*/  ISETP.GE.U32.AND.EX P0, PT, R9, UR19, PT, P0 ;  /* 0x0000001309007c0c */ /* 0x000fda000bf06100 */
[----:B-123--:R-:W-:Y:S05]  /*0b10*/  @P0 EXIT ;  /* 0x000000000000094d */ /* 0x00efea0003800000 */
.L_x_9:
[C---:B0-----:R-:W-:Y:S01]  /*0b20*/  IMAD.SHL.U32 R4, R0.reuse, 0x4, RZ ;  /* 0x0000000400047824 */ /* 0x041fe200078e00ff */
[----:B------:R-:W-:-:S04]  /*0b30*/  SHF.L.U64.HI R5, R0, 0x2, R9 ;  /* 0x0000000200057819 */ /* 0x000fc80000010209 */
[----:B------:R-:W-:-:S04]  /*0b40*/  IADD3 R2, P0, PT, R4, UR20, RZ ;  /* 0x0000001404027c10 */ /* 0x000fc8000ff1e0ff */
[----:B------:R-:W-:-:S05]  /*0b50*/  IADD3.X R3, PT, PT, R5, UR21, RZ, P0, !PT ;  /* 0x0000001505037c10 */ /* 0x000fca00087fe4ff */
[----:B------:R-:W2:Y:S01]  /*0b60*/  LDG.E.CONSTANT R2, desc[UR4][R2.64] ;  /* 0x0000000402027981 */ /* 0x000ea2000c1e9900 */
[----:B------:R-:W-:-:S04]  /*0b70*/  IADD3 R4, P0, PT, R4, UR22, RZ ;  /* 0x0000001604047c10 */ /* 0x000fc8000ff1e0ff */
[----:B------:R-:W-:Y:S02]  /*0b80*/  IADD3.X R5, PT, PT, R5, UR23, RZ, P0, !PT ;  /* 0x0000001705057c10 */ /* 0x000fe400087fe4ff */
[----:B------:R-:W-:-:S05]  /*0b90*/  IADD3 R0, P0, PT, R21, R0, RZ ;  /* 0x0000000015007210 */ /* 0x000fca0007f1e0ff */
[----:B------:R-:W-:Y:S01]  /*0ba0*/  IMAD.X R9, RZ, RZ, R9, P0 ;  /* 0x000000ffff097224 */ /* 0x000fe200000e0609 */
[----:B------:R-:W-:-:S04]  /*0bb0*/  ISETP.GE.U32.AND P0, PT, R0, UR18, PT ;  /* 0x0000001200007c0c */ /* 0x000fc8000bf06070 */
[----:B------:R-:W-:Y:S01]  /*0bc0*/  ISETP.GE.U32.AND.EX P0, PT, R9, UR19, PT, P0 ;  /* 0x0000001309007c0c */ /* 0x000fe2000bf06100 */
[----:B--2---:R-:W-:-:S05]  /*0bd0*/  FMUL R7, R2, UR15 ;  /* 0x0000000f02077c20 */ /* 0x004fca0008400000 */
[----:B------:R-:W-:-:S05]  /*0be0*/  FMNMX R7, R2, R7, !PT ;  /* 0x0000000702077209 */ /* 0x000fca0007800000 */
[----:B------:R0:W-:Y:S02]  /*0bf0*/  STG.E desc[UR4][R4.64], R7 ;  /* 0x0000000704007986 */ /* 0x0001e4000c101904 */
[----:B------:R-:W-:Y:S05]  /*0c00*/  @!P0 BRA `(.L_x_9) ;  /* 0xfffffffc00c48947 */ /* 0x000fea000383ffff */
[----:B------:R-:W-:Y:S05]  /*0c10*/  EXIT ;  /* 0x000000000000794d */ /* 0x000fea0003800000 */
        .weak           $__internal_0_$__cuda_sm20_div_u64
        .type           $__internal_0_$__cuda_sm20_div_u64,@function
        .size           $__internal_0_$__cuda_sm20_div_u64,(.L_x_11 - $__internal_0_$__cuda_sm20_div_u64)
$__internal_0_$__cuda_sm20_div_u64:
[----:B------:R-:W-:Y:S02]  /*0c20*/  IMAD.MOV.U32 R12, RZ, RZ, R21 ;  /* 0x000000ffff0c7224 */ /* 0x000fe400078e0015 */
[----:B------:R-:W-:-:S04]  /*0c30*/  IMAD.MOV.U32 R13, RZ, RZ, RZ ;  /* 0x000000ffff0d7224 */ /* 0x000fc800078e00ff */
[----:B------:R-:W0:Y:S08]  /*0c40*/  I2F.U64.RP R7, R12 ;  /* 0x0000000c00077312 */ /* 0x000e300000309000 */
[----:B0-----:R-:W0:Y:S02]  /*0c50*/  MUFU.RCP R7, R7 ;  /* 0x0000000700077308 */ /* 0x001e240000001000 */
[----:B0-----:R-:W-:-:S06]  /*0c60*/  VIADD R8, R7, 0x1ffffffe ;  /* 0x1ffffffe07087836 */ /* 0x001fcc0000000000 */
[----:B------:R-:W0:Y:S02]  /*0c70*/  F2I.U64.TRUNC R8, R8 ;  /* 0x0000000800087311 */ /* 0x000e24000020d800 */
[----:B0-----:R-:W-:-:S04]  /*0c80*/  IMAD.WIDE.U32 R10, R8, R21, RZ ;  /* 0x00000015080a7225 */ /* 0x001fc800078e00ff */
[----:B------:R-:W-:Y:S01]  /*0c90*/  IMAD R11, R9, R21, R11 ;  /* 0x00000015090b7224 */ /* 0x000fe200078e020b */
[----:B------:R-:W-:-:S05]  /*0ca0*/  IADD3 R15, P0, PT, RZ, -R10, RZ ;  /* 0x8000000aff0f7210 */ /* 0x000fca0007f1e0ff */
[----:B------:R-:W-:-:S04]  /*0cb0*/  IMAD.HI.U32 R10, R8, R15, RZ ;  /* 0x0000000f080a7227 */ /* 0x000fc800078e00ff */
[----:B------:R-:W-:Y:S02]  /*0cc0*/  IMAD.X R17, RZ, RZ, ~R11, P0 ;  /* 0x000000ffff117224 */ /* 0x000fe400000e0e0b */
[----:B------:R-:W-:Y:S02]  /*0cd0*/  IMAD.MOV.U32 R11, RZ, RZ, R8 ;  /* 0x000000ffff0b7224 */ /* 0x000fe400078e0008 */
[-C--:B------:R-:W-:Y:S02]  /*0ce0*/  IMAD R13, R9, R17.reuse, RZ ;  /* 0x00000011090d7224 */ /* 0x080fe400078e02ff */
[----:B------:R-:W-:-:S04]  /*0cf0*/  IMAD.WIDE.U32 R10, P0, R8, R17, R10 ;  /* 0x00000011080a7225 */ /* 0x000fc8000780000a */
[----:B------:R-:W-:-:S04]  /*0d00*/  IMAD.HI.U32 R7, R9, R17, RZ ;  /* 0x0000001109077227 */ /* 0x000fc800078e00ff */
[----:B------:R-:W-:-:S04]  /*0d10*/  IMAD.HI.U32 R10, P1, R9, R15, R10 ;  /* 0x0000000f090a7227 */ /* 0x000fc8000782000a */
[----:B------:R-:W-:Y:S01]  /*0d20*/  IMAD.X R7, R7, 0x1, R9, P0 ;  /* 0x0000000107077824 */ /* 0x000fe200000e0609 */
[----:B------:R-:W-:-:S04]  /*0d30*/  IADD3 R11, P2, PT, R13, R10, RZ ;  /* 0x0000000a0d0b7210 */ /* 0x000fc80007f5e0ff */
[----:B------:R-:W-:Y:S01]  /*0d40*/  IADD3.X R7, PT, PT, RZ, RZ, R7, P2, P1 ;  /* 0x000000ffff077210 */ /* 0x000fe200017e2407 */
[----:B------:R-:W-:-:S03]  /*0d50*/  IMAD.WIDE.U32 R8, R11, R21, RZ ;  /* 0x000000150b087225 */ /* 0x000fc600078e00ff */
[----:B------:R-:W-:Y:S01]  /*0d60*/  IADD3 R13, P0, PT, RZ, -R8, RZ ;  /* 0x80000008ff0d7210 */ /* 0x000fe20007f1e0ff */
[----:B------:R-:W-:Y:S02]  /*0d70*/  IMAD R8, R7, R21, R9 ;  /* 0x0000001507087224 */ /* 0x000fe400078e0209 */
[----:B------:R-:W-:Y:S02]  /*0d80*/  IMAD.MOV.U32 R9, RZ, RZ, RZ ;  /* 0x000000ffff097224 */ /* 0x000fe400078e00ff */
[----:B------:R-:W-:-:S04]  /*0d90*/  IMAD.HI.U32 R10, R11, R13, RZ ;  /* 0x0000000d0b0a7227 */ /* 0x000fc800078e00ff */
[----:B------:R-:W-:-:S04]  /*0da0*/  IMAD.X R8, RZ, RZ, ~R8, P0 ;  /* 0x000000ffff087224 */ /* 0x000fc800000e0e08 */
[----:B------:R-:W-:-:S04]  /*0db0*/  IMAD.WIDE.U32 R10, P0, R11, R8, R10 ;  /* 0x000000080b0a7225 */ /* 0x000fc8000780000a */
[C---:B------:R-:W-:Y:S02]  /*0dc0*/  IMAD R12, R7.reuse, R8, RZ ;  /* 0x00000008070c7224 */ /* 0x040fe400078e02ff */
[----:B------:R-:W-:-:S04]  /*0dd0*/  IMAD.HI.U32 R11, P1, R7, R13, R10 ;  /* 0x0000000d070b7227 */ /* 0x000fc8000782000a */
[----:B------:R-:W-:Y:S01]  /*0de0*/  IMAD.HI.U32 R8, R7, R8, RZ ;  /* 0x0000000807087227 */ /* 0x000fe200078e00ff */
[----:B------:R-:W-:-:S03]  /*0df0*/  IADD3 R11, P2, PT, R12, R11, RZ ;  /* 0x0000000b0c0b7210 */ /* 0x000fc60007f5e0ff */
[----:B------:R-:W-:Y:S02]  /*0e00*/  IMAD.X R7, R8, 0x1, R7, P0 ;  /* 0x0000000108077824 */ /* 0x000fe400000e0607 */
[----:B------:R-:W-:-:S03]  /*0e10*/  IMAD.HI.U32 R8, R11, R4, RZ ;  /* 0x000000040b087227 */ /* 0x000fc600078e00ff */
[----:B------:R-:W-:Y:S01]  /*0e20*/  IADD3.X R7, PT, PT, RZ, RZ, R7, P2, P1 ;  /* 0x000000ffff077210 */ /* 0x000fe200017e2407 */
[----:B------:R-:W-:-:S04]  /*0e30*/  IMAD.WIDE.U32 R8, R11, R5, R8 ;  /* 0x000000050b087225 */ /* 0x000fc800078e0008 */
[C---:B------:R-:W-:Y:S02]  /*0e40*/  IMAD R11, R7.reuse, R5, RZ ;  /* 0x00000005070b7224 */ /* 0x040fe400078e02ff */
[----:B------:R-:W-:-:S04]  /*0e50*/  IMAD.HI.U32 R8, P0, R7, R4, R8 ;  /* 0x0000000407087227 */ /* 0x000fc80007800008 */
[----:B------:R-:W-:Y:S01]  /*0e60*/  IMAD.HI.U32 R7, R7, R5, RZ ;  /* 0x0000000507077227 */ /* 0x000fe200078e00ff */
[----:B------:R-:W-:-:S03]  /*0e70*/  IADD3 R10, P1, PT, R11, R8, RZ ;  /* 0x000000080b0a7210 */ /* 0x000fc60007f3e0ff */
[----:B------:R-:W-:Y:S02]  /*0e80*/  IMAD.X R7, RZ, RZ, R7, P0 ;  /* 0x000000ffff077224 */ /* 0x000fe400000e0607 */
[----:B------:R-:W-:-:S04]  /*0e90*/  IMAD.WIDE.U32 R8, R10, R21, RZ ;  /* 0x000000150a087225 */ /* 0x000fc800078e00ff */
[----:B------:R-:W-:Y:S01]  /*0ea0*/  IMAD.X R7, RZ, RZ, R7, P1 ;  /* 0x000000ffff077224 */ /* 0x000fe200008e0607 */
[----:B------:R-:W-:-:S03]  /*0eb0*/  IADD3 R14, P0, PT, -R8, R4, RZ ;  /* 0x00000004080e7210 */ /* 0x000fc60007f1e1ff */
[-C--:B------:R-:W-:Y:S01]  /*0ec0*/  IMAD R12, R7, R21.reuse, R9 ;  /* 0x00000015070c7224 */ /* 0x080fe200078e0209 */
[----:B------:R-:W-:Y:S02]  /*0ed0*/  IADD3 R9, P2, PT, R10, 0x1, RZ ;  /* 0x000000010a097810 */ /* 0x000fe40007f5e0ff */
[----:B------:R-:W-:Y:S01]  /*0ee0*/  IADD3 R4, P1, PT, -R21, R14, RZ ;  /* 0x0000000e15047210 */ /* 0x000fe20007f3e1ff */
[----:B------:R-:W-:Y:S01]  /*0ef0*/  IMAD.X R12, R5, 0x1, ~R12, P0 ;  /* 0x00000001050c7824 */ /* 0x000fe200000e0e0c */
[----:B------:R-:W-:Y:S01]  /*0f00*/  ISETP.GE.U32.AND P0, PT, R14, R21, PT ;  /* 0x000000150e00720c */ /* 0x000fe20003f06070 */
[----:B------:R-:W-:-:S03]  /*0f10*/  IMAD.X R8, RZ, RZ, R7, P2 ;  /* 0x000000ffff087224 */ /* 0x000fc600010e0607 */
[C---:B------:R-:W-:Y:S02]  /*0f20*/  ISETP.GE.U32.AND.EX P0, PT, R12.reuse, RZ, PT, P0 ;  /* 0x000000ff0c00720c */ /* 0x040fe40003f06100 */
[----:B------:R-:W-:Y:S02]  /*0f30*/  IADD3.X R5, PT, PT, R12, -0x1, RZ, P1, !PT ;  /* 0xffffffff0c057810 */ /* 0x000fe40000ffe4ff */
[----:B------:R-:W-:Y:S02]  /*0f40*/  SEL R4, R4, R14, P0 ;  /* 0x0000000e04047207 */ /* 0x000fe40000000000 */
[----:B------:R-:W-:Y:S02]  /*0f50*/  SEL R9, R9, R10, P0 ;  /* 0x0000000a09097207 */ /* 0x000fe40000000000 */
[----:B------:R-:W-:Y:S02]  /*0f60*/  SEL R5, R5, R12, P0 ;  /* 0x0000000c05057207 */ /* 0x000fe40000000000 */
[----:B------:R-:W-:Y:S01]  /*0f70*/  SEL R8, R8, R7, P0 ;  /* 0x0000000708087207 */ /* 0x000fe20000000000 */
[----:B------:R-:W-:Y:S01]  /*0f80*/  IMAD.MOV.U32 R7, RZ, RZ, 0x0 ;  /* 0x00000000ff077424 */ /* 0x000fe200078e00ff */
[----:B------:R-:W-:-:S02]  /*0f90*/  ISETP.GE.U32.AND P0, PT, R4, R21, PT ;  /* 0x000000150400720c */ /* 0x000fc40003f06070 */
[----:B------:R-:W-:Y:S02]  /*0fa0*/  IADD3 R4, P2, PT, R9, 0x1, RZ ;  /* 0x0000000109047810 */ /* 0x000fe40007f5e0ff */
[----:B------:R-:W-:Y:S02]  /*0fb0*/  ISETP.GE.U32.AND.EX P0, PT, R5, RZ, PT, P0 ;  /* 0x000000ff0500720c */ /* 0x000fe40003f06100 */
[----:B------:R-:W-:Y:S01]  /*0fc0*/  ISETP.NE.U32.AND P1, PT, R21, RZ, PT ;  /* 0x000000ff1500720c */ /* 0x000fe20003f25070 */
[----:B------:R-:W-:Y:S01]  /*0fd0*/  IMAD.X R5, RZ, RZ, R8, P2 ;  /* 0x000000ffff057224 */ /* 0x000fe200010e0608 */
[----:B------:R-:W-:Y:S02]  /*0fe0*/  SEL R4, R4, R9, P0 ;  /* 0x0000000904047207 */ /* 0x000fe40000000000 */
[----:B------:R-:W-:Y:S02]  /*0ff0*/  ISETP.NE.AND.EX P1, PT, RZ, RZ, PT, P1 ;  /* 0x000000ffff00720c */ /* 0x000fe40003f25310 */
[----:B------:R-:W-:-:S02]  /*1000*/  SEL R5, R5, R8, P0 ;  /* 0x0000000805057207 */ /* 0x000fc40000000000 */
[----:B------:R-:W-:Y:S02]  /*1010*/  SEL R4, R4, 0xffffffff, P1 ;  /* 0xffffffff04047807 */ /* 0x000fe40000800000 */
[----:B------:R-:W-:Y:S01]  /*1020*/  SEL R5, R5, 0xffffffff, P1 ;  /* 0xffffffff05057807 */ /* 0x000fe20000800000 */
[----:B------:R-:W-:Y:S06]  /*1030*/  RET.REL.NODEC R6 `(_Z9leakyreluPKffPfm) ;  /* 0xffffffec06f07950 */ /* 0x000fec0003c3ffff */
.L_x_10:
[----:B------:R-:W-:-:S00]  /*1040*/  BRA `(.L_x_10) ;  /* 0xfffffffc00fc7947 */ /* 0x000fc0000383ffff */
[----:B------:R-:W-:-:S00]  /*1050*/  NOP ;  /* 0x0000000000007918 */ /* 0x000fc00000000000 */
        /* <DEDUP_REMOVED lines=10> */
.L_x_11:


//--------------------- .nv.shared.reserved.0     --------------------------
	.section	.nv.shared.reserved.0,"aw",@nobits
	.weak		__nv_reservedSMEM_offset_0_alias
	.size		__nv_reservedSMEM_offset_0_alias, 0, 64
	.other		__nv_reservedSMEM_offset_0_alias,@"STO_CUDA_RESERVED_SHARED STV_DEFAULT"
__nv_reservedSMEM_offset_0_alias:
	.zero		0
	.zero		64


//--------------------- .nv.constant0._Z9leakyreluPKffPfm --------------------------
	.section	.nv.constant0._Z9leakyreluPKffPfm,"a",@progbits
	.sectionflags	@""
	.align	4
.nv.constant0._Z9leakyreluPKffPfm:
	.zero		928


//--------------------- SYMBOLS --------------------------

	.type		.nv.reservedSmem.offset0,@object
	.size		.nv.reservedSmem.offset0,0x4
